	.headerflags	@"EF_CUDA_TEXMODE_UNIFIED EF_CUDA_64BIT_ADDRESS EF_CUDA_ACCELERATORS EF_CUDA_SM90 EF_CUDA_VIRTUAL_SM(EF_CUDA_SM90)"
	.elftype	@"ET_EXEC"


//--------------------- .nv.info                  --------------------------
	.section	.nv.info,"",@"SHT_CUDA_INFO"
	.align	4


	//----- nvinfo : EIATTR_REGCOUNT
	.align		4
        /*0000*/ 	.byte	0x04, 0x2f
        /*0002*/ 	.short	(.L_3 - .L_2)
	.align		4
.L_2:
        /*0004*/ 	.word	index@(triton_poi_fused_cat_51)
        /*0008*/ 	.word	0x00000020


	//----- nvinfo : EIATTR_MIN_STACK_SIZE
	.align		4
.L_3:
        /*000c*/ 	.byte	0x04, 0x12
        /*000e*/ 	.short	(.L_5 - .L_4)
	.align		4
.L_4:
        /*0010*/ 	.word	index@(triton_poi_fused_cat_51)
        /*0014*/ 	.word	0x00000000


	//----- nvinfo : EIATTR_FRAME_SIZE
	.align		4
.L_5:
        /*0018*/ 	.byte	0x04, 0x11
        /*001a*/ 	.short	(.L_7 - .L_6)
	.align		4
.L_6:
        /*001c*/ 	.word	index@(triton_poi_fused_cat_51)
        /*0020*/ 	.word	0x00000000


	//----- nvinfo : EIATTR_MIN_STACK_SIZE
	.align		4
.L_7:
        /*0024*/ 	.byte	0x04, 0x12
        /*0026*/ 	.short	(.L_9 - .L_8)
	.align		4
.L_8:
        /*0028*/ 	.word	index@(triton_poi_fused_cat_51)
        /*002c*/ 	.word	0x00000000
.L_9:


//--------------------- .nv.info.triton_poi_fused_cat_51 --------------------------
	.section	.nv.info.triton_poi_fused_cat_51,"",@"SHT_CUDA_INFO"
	.sectionflags	@""
	.align	4


	//----- nvinfo : EIATTR_CUDA_API_VERSION
	.align		4
        /*0000*/ 	.byte	0x04, 0x37
        /*0002*/ 	.short	(.L_11 - .L_10)
.L_10:
        /*0004*/ 	.word	0x0000007c


	//----- nvinfo : EIATTR_KPARAM_INFO
	.align		4
.L_11:
        /*0008*/ 	.byte	0x04, 0x17
        /*000a*/ 	.short	(.L_13 - .L_12)
.L_12:
        /*000c*/ 	.word	0x00000000
        /*0010*/ 	.short	0x000b
        /*0012*/ 	.short	0x0058
        /*0014*/ 	.byte	0x00, 0xf0, 0x11, 0x00


	//----- nvinfo : EIATTR_KPARAM_INFO
	.align		4
.L_13:
        /*0018*/ 	.byte	0x04, 0x17
        /*001a*/ 	.short	(.L_15 - .L_14)
.L_14:
        /*001c*/ 	.word	0x00000000
        /*0020*/ 	.short	0x000a
        /*0022*/ 	.short	0x0050
        /*0024*/ 	.byte	0x00, 0xf4, 0x21, 0x00


	//----- nvinfo : EIATTR_KPARAM_INFO
	.align		4
.L_15:
        /*0028*/ 	.byte	0x04, 0x17
        /*002a*/ 	.short	(.L_17 - .L_16)
.L_16:
        /*002c*/ 	.word	0x00000000
        /*0030*/ 	.short	0x0009
        /*0032*/ 	.short	0x0048
        /*0034*/ 	.byte	0x00, 0xf4, 0x21, 0x00


	//----- nvinfo : EIATTR_KPARAM_INFO
	.align		4
.L_17:
        /*0038*/ 	.byte	0x04, 0x17
        /*003a*/ 	.short	(.L_19 - .L_18)
.L_18:
        /*003c*/ 	.word	0x00000000
        /*0040*/ 	.short	0x0008
        /*0042*/ 	.short	0x0040
        /*0044*/ 	.byte	0x00, 0xf4, 0x21, 0x00


	//----- nvinfo : EIATTR_KPARAM_INFO
	.align		4
.L_19:
        /*0048*/ 	.byte	0x04, 0x17
        /*004a*/ 	.short	(.L_21 - .L_20)
.L_20:
        /*004c*/ 	.word	0x00000000
        /*0050*/ 	.short	0x0007
        /*0052*/ 	.short	0x0038
        /*0054*/ 	.byte	0x00, 0xf4, 0x21, 0x00


	//----- nvinfo : EIATTR_KPARAM_INFO
	.align		4
.L_21:
        /*0058*/ 	.byte	0x04, 0x17
        /*005a*/ 	.short	(.L_23 - .L_22)
.L_22:
        /*005c*/ 	.word	0x00000000
        /*0060*/ 	.short	0x0006
        /*0062*/ 	.short	0x0030
        /*0064*/ 	.byte	0x00, 0xf4, 0x21, 0x00


	//----- nvinfo : EIATTR_KPARAM_INFO
	.align		4
.L_23:
        /*0068*/ 	.byte	0x04, 0x17
        /*006a*/ 	.short	(.L_25 - .L_24)
.L_24:
        /*006c*/ 	.word	0x00000000
        /*0070*/ 	.short	0x0005
        /*0072*/ 	.short	0x0028
        /*0074*/ 	.byte	0x00, 0xf4, 0x21, 0x00


	//----- nvinfo : EIATTR_KPARAM_INFO
	.align		4
.L_25:
        /*0078*/ 	.byte	0x04, 0x17
        /*007a*/ 	.short	(.L_27 - .L_26)
.L_26:
        /*007c*/ 	.word	0x00000000
        /*0080*/ 	.short	0x0004
        /*0082*/ 	.short	0x0020
        /*0084*/ 	.byte	0x00, 0xf4, 0x21, 0x00


	//----- nvinfo : EIATTR_KPARAM_INFO
	.align		4
.L_27:
        /*0088*/ 	.byte	0x04, 0x17
        /*008a*/ 	.short	(.L_29 - .L_28)
.L_28:
        /*008c*/ 	.word	0x00000000
        /*0090*/ 	.short	0x0003
        /*0092*/ 	.short	0x0018
        /*0094*/ 	.byte	0x00, 0xf4, 0x21, 0x00


	//----- nvinfo : EIATTR_KPARAM_INFO
	.align		4
.L_29:
        /*0098*/ 	.byte	0x04, 0x17
        /*009a*/ 	.short	(.L_31 - .L_30)
.L_30:
        /*009c*/ 	.word	0x00000000
        /*00a0*/ 	.short	0x0002
        /*00a2*/ 	.short	0x0010
        /*00a4*/ 	.byte	0x00, 0xf4, 0x21, 0x00


	//----- nvinfo : EIATTR_KPARAM_INFO
	.align		4
.L_31:
        /*00a8*/ 	.byte	0x04, 0x17
        /*00aa*/ 	.short	(.L_33 - .L_32)
.L_32:
        /*00ac*/ 	.word	0x00000000
        /*00b0*/ 	.short	0x0001
        /*00b2*/ 	.short	0x0008
        /*00b4*/ 	.byte	0x00, 0xf4, 0x21, 0x00


	//----- nvinfo : EIATTR_KPARAM_INFO
	.align		4
.L_33:
        /*00b8*/ 	.byte	0x04, 0x17
        /*00ba*/ 	.short	(.L_35 - .L_34)
.L_34:
        /*00bc*/ 	.word	0x00000000
        /*00c0*/ 	.short	0x0000
        /*00c2*/ 	.short	0x0000
        /*00c4*/ 	.byte	0x00, 0xf4, 0x21, 0x00


	//----- nvinfo : EIATTR_SPARSE_MMA_MASK
	.align		4
.L_35:
        /*00c8*/ 	.byte	0x03, 0x50
        /*00ca*/ 	.short	0x0000


	//----- nvinfo : EIATTR_MAXREG_COUNT
	.align		4
        /*00cc*/ 	.byte	0x03, 0x1b
        /*00ce*/ 	.short	0x00ff


	//----- nvinfo : EIATTR_EXIT_INSTR_OFFSETS
	.align		4
        /*00d0*/ 	.byte	0x04, 0x1c
        /*00d2*/ 	.short	(.L_37 - .L_36)


	//   ....[0]....
.L_36:
        /*00d4*/ 	.word	0x00000910


	//   ....[1]....
        /*00d8*/ 	.word	0x00000930


	//----- nvinfo : EIATTR_REQNTID
	.align		4
.L_37:
        /*00dc*/ 	.byte	0x04, 0x10
        /*00de*/ 	.short	(.L_39 - .L_38)
.L_38:
        /*00e0*/ 	.word	0x00000100
        /*00e4*/ 	.word	0x00000001
        /*00e8*/ 	.word	0x00000001


	//----- nvinfo : EIATTR_CBANK_PARAM_SIZE
	.align		4
.L_39:
        /*00ec*/ 	.byte	0x03, 0x19
        /*00ee*/ 	.short	0x005c


	//----- nvinfo : EIATTR_PARAM_CBANK
	.align		4
        /*00f0*/ 	.byte	0x04, 0x0a
        /*00f2*/ 	.short	(.L_41 - .L_40)
	.align		4
.L_40:
        /*00f4*/ 	.word	index@(.nv.constant0.triton_poi_fused_cat_51)
        /*00f8*/ 	.short	0x0210
        /*00fa*/ 	.short	0x005c


	//----- nvinfo : EIATTR_SW_WAR
	.align		4
.L_41:
        /*00fc*/ 	.byte	0x04, 0x36
        /*00fe*/ 	.short	(.L_43 - .L_42)
.L_42:
        /*0100*/ 	.word	0x00000008
.L_43:


//--------------------- .nv.callgraph             --------------------------
	.section	.nv.callgraph,"",@"SHT_CUDA_CALLGRAPH"
	.align	4
	.sectionentsize	8
	.align		4
        /*0000*/ 	.word	0x00000000
	.align		4
        /*0004*/ 	.word	0xffffffff
	.align		4
        /*0008*/ 	.word	0x00000000
	.align		4
        /*000c*/ 	.word	0xfffffffe
	.align		4
        /*0010*/ 	.word	0x00000000
	.align		4
        /*0014*/ 	.word	0xfffffffd
	.align		4
        /*0018*/ 	.word	0x00000000
	.align		4
        /*001c*/ 	.word	0xfffffffc


//--------------------- .nv.constant4             --------------------------
	.section	.nv.constant4,"a",@progbits
	.align	8
	.align		8
.nv.constant4:
        /*0000*/ 	.dword	_$_str
	.align		8
        /*0008*/ 	.dword	_$_str_$_2


//--------------------- .text.triton_poi_fused_cat_51 --------------------------
	.section	.text.triton_poi_fused_cat_51,"ax",@progbits
	.align	128
        .global         triton_poi_fused_cat_51
        .type           triton_poi_fused_cat_51,@function
        .size           triton_poi_fused_cat_51,(.L_x_1 - triton_poi_fused_cat_51)
        .other          triton_poi_fused_cat_51,@"STO_CUDA_ENTRY STV_DEFAULT"
triton_poi_fused_cat_51:
.text.triton_poi_fused_cat_51:
[----:B------:R-:W0:Y:S01]  /*0000*/  LDC R1, c[0x0][0x28] ;  /* 0x00000a00ff017b82 */ /* 0x000e220000000800 */
[----:B------:R-:W1:Y:S01]  /*0010*/  S2R R0, SR_TID.X ;  /* 0x0000000000007919 */ /* 0x000e620000002100 */
[----:B------:R-:W-:-:S06]  /*0020*/  IMAD.MOV.U32 R2, RZ, RZ, RZ ;  /* 0x000000ffff027224 */ /* 0x000fcc00078e00ff */
[----:B------:R-:W2:Y:S01]  /*0030*/  LDC.64 R8, c[0x0][0x220] ;  /* 0x00008800ff087b82 */ /* 0x000ea20000000a00 */
[----:B------:R-:W-:Y:S01]  /*0040*/  ULDC.64 UR4, c[0x0][0x208] ;  /* 0x0000820000047ab9 */ /* 0x000fe20000000a00 */
[----:B------:R-:W3:Y:S06]  /*0050*/  S2R R3, SR_CTAID.X ;  /* 0x0000000000037919 */ /* 0x000eec0000002500 */
[----:B------:R-:W4:Y:S01]  /*0060*/  LDC.64 R10, c[0x0][0x248] ;  /* 0x00009200ff0a7b82 */ /* 0x000f220000000a00 */
[----:B------:R-:W-:Y:S01]  /*0070*/  CS2R R6, SRZ ;  /* 0x0000000000067805 */ /* 0x000fe2000001ff00 */
[----:B------:R-:W-:-:S06]  /*0080*/  ULDC.64 UR6, c[0x0][0x238] ;  /* 0x00008e0000067ab9 */ /* 0x000fcc0000000a00 */
[----:B------:R-:W5:Y:S08]  /*0090*/  LDC.64 R28, c[0x0][0x210] ;  /* 0x00008400ff1c7b82 */ /* 0x000f700000000a00 */
[----:B------:R-:W4:Y:S01]  /*00a0*/  LDC.64 R18, c[0x0][0x218] ;  /* 0x00008600ff127b82 */ /* 0x000f220000000a00 */
[----:B-1----:R-:W-:-:S07]  /*00b0*/  IMAD.SHL.U32 R0, R0, 0x2, RZ ;  /* 0x0000000200007824 */ /* 0x002fce00078e00ff */
[----:B------:R-:W1:Y:S01]  /*00c0*/  LDC.64 R26, c[0x0][0x228] ;  /* 0x00008a00ff1a7b82 */ /* 0x000e620000000a00 */
[----:B------:R-:W-:-:S05]  /*00d0*/  LOP3.LUT R0, R0, 0x1fe, RZ, 0xc0, !PT ;  /* 0x000001fe00007812 */ /* 0x000fca00078ec0ff */
[----:B---3--:R-:W-:Y:S02]  /*00e0*/  IMAD R3, R3, 0x200, R0 ;  /* 0x0000020003037824 */ /* 0x008fe400078e0200 */
[----:B------:R-:W3:Y:S02]  /*00f0*/  LDC.64 R24, c[0x0][0x240] ;  /* 0x00009000ff187b82 */ /* 0x000ee40000000a00 */
[C---:B------:R-:W-:Y:S01]  /*0100*/  IMAD.HI R2, R3.reuse, -0x6db6db6d, R2 ;  /* 0x9249249303027827 */ /* 0x040fe200078e0202 */
[----:B------:R-:W-:-:S04]  /*0110*/  ISETP.GE.AND P0, PT, R3, 0x55c00, PT ;  /* 0x00055c000300780c */ /* 0x000fc80003f06270 */
[----:B------:R-:W-:Y:S01]  /*0120*/  SHF.R.U32.HI R5, RZ, 0x1f, R2 ;  /* 0x0000001fff057819 */ /* 0x000fe20000011602 */
[----:B------:R-:W1:Y:S03]  /*0130*/  LDC.64 R14, c[0x0][0x258] ;  /* 0x00009600ff0e7b82 */ /* 0x000e660000000a00 */
[----:B------:R-:W-:Y:S02]  /*0140*/  LEA.HI.SX32 R2, R2, R5, 0x18 ;  /* 0x0000000502027211 */ /* 0x000fe400078fc2ff */
[----:B------:R-:W-:-:S03]  /*0150*/  CS2R R4, SRZ ;  /* 0x0000000000047805 */ /* 0x000fc6000001ff00 */
[----:B------:R-:W-:-:S04]  /*0160*/  IMAD R23, R2, -0x1c0, R3 ;  /* 0xfffffe4002177824 */ /* 0x000fc800078e0203 */
[C---:B--2---:R-:W-:Y:S01]  /*0170*/  IMAD.WIDE R8, R23.reuse, 0x4, R8 ;  /* 0x0000000417087825 */ /* 0x044fe200078e0208 */
[----:B------:R-:W-:-:S04]  /*0180*/  ISETP.GE.AND P1, PT, R23, 0xc0, PT ;  /* 0x000000c01700780c */ /* 0x000fc80003f26270 */
[----:B------:R-:W-:Y:S02]  /*0190*/  ISETP.LT.AND P3, PT, R3, 0x55c00, !P1 ;  /* 0x00055c000300780c */ /* 0x000fe40004f61270 */
[----:B------:R-:W-:-:S11]  /*01a0*/  ISETP.GT.AND P2, PT, R23, 0xbf, !P0 ;  /* 0x000000bf1700780c */ /* 0x000fd60004744270 */
[----:B------:R-:W2:Y:S01]  /*01b0*/  @P3 LDG.E.EL.64 R4, desc[UR4][R8.64] ;  /* 0x0000000408043981 */ /* 0x000ea2000c2e1b00 */
[----:B----4-:R-:W-:-:S05]  /*01c0*/  IMAD.WIDE R10, R23, 0x4, R10 ;  /* 0x00000004170a7825 */ /* 0x010fca00078e020a */
[----:B------:R4:W2:Y:S01]  /*01d0*/  @P2 LDG.E.EL.64 R6, desc[UR4][R10.64+-0x300] ;  /* 0xfffd00040a062981 */ /* 0x0008a2000c2e1b00 */
[----:B------:R-:W-:-:S05]  /*01e0*/  IMAD.SHL.U32 R0, R2, 0x100, RZ ;  /* 0x0000010002007824 */ /* 0x000fca00078e00ff */
[----:B------:R-:W-:Y:S02]  /*01f0*/  SHF.R.S32.HI R12, RZ, 0x1f, R0 ;  /* 0x0000001fff0c7819 */ /* 0x000fe40000011400 */
[----:B------:R-:W-:Y:S01]  /*0200*/  IADD3 R0, P4, R23, R0, RZ ;  /* 0x0000000017007210 */ /* 0x000fe20007f9e0ff */
[----:B----4-:R-:W-:-:S03]  /*0210*/  IMAD R11, R2, 0xc0, R23 ;  /* 0x000000c0020b7824 */ /* 0x010fc600078e0217 */
[----:B------:R-:W-:Y:S02]  /*0220*/  LEA.HI.X.SX32 R9, R23, R12, 0x1, P4 ;  /* 0x0000000c17097211 */ /* 0x000fe400020f0eff */
[C---:B------:R-:W-:Y:S01]  /*0230*/  LEA R20, P4, R0.reuse, UR6, 0x2 ;  /* 0x0000000600147c11 */ /* 0x040fe2000f8810ff */
[----:B-----5:R-:W-:Y:S01]  /*0240*/  IMAD.WIDE R28, R11, 0x4, R28 ;  /* 0x000000040b1c7825 */ /* 0x020fe200078e021c */
[----:B------:R-:W4:Y:S02]  /*0250*/  LDC.64 R12, c[0x0][0x250] ;  /* 0x00009400ff0c7b82 */ /* 0x000f240000000a00 */
[----:B------:R-:W-:Y:S02]  /*0260*/  LEA.HI.X R21, R0, UR7, R9, 0x2, P4 ;  /* 0x0000000700157c11 */ /* 0x000fe4000a0f1409 */
[----:B------:R-:W-:-:S04]  /*0270*/  CS2R R8, SRZ ;  /* 0x0000000000087805 */ /* 0x000fc8000001ff00 */
[----:B------:R-:W5:Y:S02]  /*0280*/  LDC.64 R10, c[0x0][0x230] ;  /* 0x00008c00ff0a7b82 */ /* 0x000f640000000a00 */
[----:B------:R1:W2:Y:S01]  /*0290*/  @P2 LDG.E.EL.64 R8, desc[UR4][R20.64+-0x300] ;  /* 0xfffd000414082981 */ /* 0x0002a2000c2e1b00 */
[----:B------:R-:W-:Y:S01]  /*02a0*/  CS2R R16, SRZ ;  /* 0x0000000000107805 */ /* 0x000fe2000001ff00 */
[----:B01----:R-:W-:Y:S01]  /*02b0*/  IMAD.WIDE R20, R23, 0x4, R18 ;  /* 0x0000000417147825 */ /* 0x003fe200078e0212 */
[----:B------:R-:W-:-:S04]  /*02c0*/  CS2R R18, SRZ ;  /* 0x0000000000127805 */ /* 0x000fc8000001ff00 */
[----:B------:R0:W2:Y:S04]  /*02d0*/  @P3 LDG.E.EL.64 R16, desc[UR4][R20.64] ;  /* 0x0000000414103981 */ /* 0x0000a8000c2e1b00 */
[----:B------:R1:W2:Y:S01]  /*02e0*/  @P3 LDG.E.EL.64 R18, desc[UR4][R28.64] ;  /* 0x000000041c123981 */ /* 0x0002a2000c2e1b00 */
[----:B0-----:R-:W-:Y:S01]  /*02f0*/  CS2R R20, SRZ ;  /* 0x0000000000147805 */ /* 0x001fe2000001ff00 */
[----:B-1----:R-:W-:-:S04]  /*0300*/  IMAD.WIDE R28, R23, 0x4, R26 ;  /* 0x00000004171c7825 */ /* 0x002fc800078e021a */
[C---:B---3--:R-:W-:Y:S01]  /*0310*/  IMAD.WIDE R26, R23.reuse, 0x4, R24 ;  /* 0x00000004171a7825 */ /* 0x048fe200078e0218 */
[----:B------:R-:W-:Y:S01]  /*0320*/  CS2R R24, SRZ ;  /* 0x0000000000187805 */ /* 0x000fe2000001ff00 */
[----:B------:R5:W3:Y:S02]  /*0330*/  @P3 LDG.E.EL.64 R20, desc[UR4][R28.64] ;  /* 0x000000041c143981 */ /* 0x000ae4000c2e1b00 */
[----:B----4-:R-:W-:-:S03]  /*0340*/  IMAD.WIDE R12, R23, 0x4, R12 ;  /* 0x00000004170c7825 */ /* 0x010fc600078e020c */
[----:B------:R0:W4:Y:S01]  /*0350*/  @P2 LDG.E.EL.64 R24, desc[UR4][R26.64+-0x300] ;  /* 0xfffd00041a182981 */ /* 0x000122000c2e1b00 */
[----:B-----5:R-:W-:Y:S01]  /*0360*/  IMAD.WIDE R28, R23, 0x4, R10 ;  /* 0x00000004171c7825 */ /* 0x020fe200078e020a */
[----:B------:R-:W-:-:S03]  /*0370*/  CS2R R10, SRZ ;  /* 0x00000000000a7805 */ /* 0x000fc6000001ff00 */
[----:B------:R-:W-:Y:S01]  /*0380*/  IMAD.WIDE R22, R23, 0x4, R14 ;  /* 0x0000000417167825 */ /* 0x000fe200078e020e */
[----:B0-----:R-:W-:Y:S02]  /*0390*/  CS2R R26, SRZ ;  /* 0x00000000001a7805 */ /* 0x001fe4000001ff00 */
[----:B------:R-:W-:Y:S02]  /*03a0*/  CS2R R14, SRZ ;  /* 0x00000000000e7805 */ /* 0x000fe4000001ff00 */
[----:B------:R0:W5:Y:S04]  /*03b0*/  @P2 LDG.E.EL.64 R10, desc[UR4][R22.64+-0x300] ;  /* 0xfffd0004160a2981 */ /* 0x000168000c2e1b00 */
[----:B------:R1:W3:Y:S04]  /*03c0*/  @P3 LDG.E.EL.64 R26, desc[UR4][R28.64] ;  /* 0x000000041c1a3981 */ /* 0x0002e8000c2e1b00 */
[----:B------:R0:W3:Y:S01]  /*03d0*/  @P2 LDG.E.EL.64 R14, desc[UR4][R12.64+-0x300] ;  /* 0xfffd00040c0e2981 */ /* 0x0000e2000c2e1b00 */
[----:B--2---:R-:W-:-:S05]  /*03e0*/  SEL R4, R4, RZ, P3 ;  /* 0x000000ff04047207 */ /* 0x004fca0001800000 */
[----:B------:R-:W-:-:S04]  /*03f0*/  FADD R4, R4, 9.9999997473787516356e-06 ;  /* 0x3727c5ac04047421 */ /* 0x000fc80000000000 */
[----:B0-----:R-:W0:Y:S01]  /*0400*/  MUFU.SQRT R22, R4 ;  /* 0x0000000400167308 */ /* 0x001e220000002000 */
[----:B------:R-:W-:Y:S02]  /*0410*/  SEL R5, R5, RZ, P3 ;  /* 0x000000ff05057207 */ /* 0x000fe40001800000 */
[----:B------:R-:W-:-:S03]  /*0420*/  SEL R6, R6, RZ, P2 ;  /* 0x000000ff06067207 */ /* 0x000fc60001000000 */
[----:B------:R-:W-:-:S04]  /*0430*/  FADD R5, R5, 9.9999997473787516356e-06 ;  /* 0x3727c5ac05057421 */ /* 0x000fc80000000000 */
[----:B------:R-:W2:Y:S01]  /*0440*/  MUFU.SQRT R2, R5 ;  /* 0x0000000500027308 */ /* 0x000ea20000002000 */
[----:B0-----:R-:W-:Y:S01]  /*0450*/  FSETP.GT.AND P5, PT, R22, 8.50705917302346158658e+37, PT ;  /* 0x7e8000001600780b */ /* 0x001fe20003fa4000 */
[----:B-1----:R-:W-:Y:S01]  /*0460*/  FADD R28, R6, 9.9999997473787516356e-06 ;  /* 0x3727c5ac061c7421 */ /* 0x002fe20000000000 */
[----:B------:R-:W-:Y:S02]  /*0470*/  FSETP.GEU.AND P4, PT, R22, 1.175494350822287508e-38, PT ;  /* 0x008000001600780b */ /* 0x000fe40003f8e000 */
[----:B------:R-:W-:-:S03]  /*0480*/  SEL R7, R7, RZ, P2 ;  /* 0x000000ff07077207 */ /* 0x000fc60001000000 */
[----:B------:R-:W0:Y:S01]  /*0490*/  MUFU.SQRT R12, R28 ;  /* 0x0000001c000c7308 */ /* 0x000e220000002000 */
[----:B------:R-:W-:Y:S02]  /*04a0*/  IMAD.MOV.U32 R4, RZ, RZ, 0x3e800000 ;  /* 0x3e800000ff047424 */ /* 0x000fe400078e00ff */
[----:B------:R-:W-:Y:S01]  /*04b0*/  FADD R6, R7, 9.9999997473787516356e-06 ;  /* 0x3727c5ac07067421 */ /* 0x000fe20000000000 */
[----:B--2---:R-:W-:Y:S02]  /*04c0*/  FSETP.GT.AND P6, PT, R2, 8.50705917302346158658e+37, PT ;  /* 0x7e8000000200780b */ /* 0x004fe40003fc4000 */
[----:B------:R-:W-:Y:S01]  /*04d0*/  @P5 FMUL R22, R22, 0.25 ;  /* 0x3e80000016165820 */ /* 0x000fe20000400000 */
[----:B------:R-:W-:Y:S02]  /*04e0*/  FSEL R7, R4, 1, P5 ;  /* 0x3f80000004077808 */ /* 0x000fe40002800000 */
[----:B------:R-:W1:Y:S01]  /*04f0*/  MUFU.SQRT R6, R6 ;  /* 0x0000000600067308 */ /* 0x000e620000002000 */
[----:B------:R-:W-:Y:S01]  /*0500*/  @!P4 FMUL R22, R22, 16777216 ;  /* 0x4b8000001616c820 */ /* 0x000fe20000400000 */
[----:B------:R-:W-:Y:S01]  /*0510*/  FSETP.GEU.AND P5, PT, R2, 1.175494350822287508e-38, PT ;  /* 0x008000000200780b */ /* 0x000fe20003fae000 */
[----:B------:R-:W-:Y:S01]  /*0520*/  @!P4 FMUL R7, R7, 16777216 ;  /* 0x4b8000000707c820 */ /* 0x000fe20000400000 */
[----:B0-----:R-:W-:-:S04]  /*0530*/  FSETP.GT.AND P4, PT, R12, 8.50705917302346158658e+37, PT ;  /* 0x7e8000000c00780b */ /* 0x001fc80003f84000 */
[----:B------:R-:W0:Y:S01]  /*0540*/  MUFU.RCP R0, R22 ;  /* 0x0000001600007308 */ /* 0x000e220000001000 */
[----:B------:R-:W-:Y:S01]  /*0550*/  FSEL R5, R4, 1, P6 ;  /* 0x3f80000004057808 */ /* 0x000fe20003000000 */
[----:B------:R-:W-:Y:S01]  /*0560*/  @P6 FMUL R2, R2, 0.25 ;  /* 0x3e80000002026820 */ /* 0x000fe20000400000 */
[----:B------:R-:W-:-:S04]  /*0570*/  FSETP.GEU.AND P6, PT, R12, 1.175494350822287508e-38, PT ;  /* 0x008000000c00780b */ /* 0x000fc80003fce000 */
[----:B------:R-:W-:Y:S01]  /*0580*/  @!P5 FMUL R2, R2, 16777216 ;  /* 0x4b8000000202d820 */ /* 0x000fe20000400000 */
[----:B------:R-:W-:Y:S01]  /*0590*/  @!P5 FMUL R5, R5, 16777216 ;  /* 0x4b8000000505d820 */ /* 0x000fe20000400000 */
[----:B-1----:R-:W-:Y:S01]  /*05a0*/  FSETP.GT.AND P5, PT, R6, 8.50705917302346158658e+37, PT ;  /* 0x7e8000000600780b */ /* 0x002fe20003fa4000 */
[----:B------:R-:W-:Y:S01]  /*05b0*/  @P4 FMUL R12, R12, 0.25 ;  /* 0x3e8000000c0c4820 */ /* 0x000fe20000400000 */
[----:B0-----:R-:W-:Y:S01]  /*05c0*/  FMUL R0, R0, R7 ;  /* 0x0000000700007220 */ /* 0x001fe20000400000 */
[----:B------:R-:W-:Y:S02]  /*05d0*/  FSEL R7, R4, 1, P4 ;  /* 0x3f80000004077808 */ /* 0x000fe40002000000 */
[----:B------:R-:W-:-:S08]  /*05e0*/  FSETP.GEU.AND P4, PT, R6, 1.175494350822287508e-38, PT ;  /* 0x008000000600780b */ /* 0x000fd00003f8e000 */
[----:B------:R-:W-:Y:S01]  /*05f0*/  @P5 FMUL R6, R6, 0.25 ;  /* 0x3e80000006065820 */ /* 0x000fe20000400000 */
[----:B------:R-:W0:Y:S04]  /*0600*/  MUFU.RCP R2, R2 ;  /* 0x0000000200027308 */ /* 0x000e280000001000 */
[----:B------:R-:W-:Y:S01]  /*0610*/  @!P4 FMUL R6, R6, 16777216 ;  /* 0x4b8000000606c820 */ /* 0x000fe20000400000 */
[----:B------:R-:W-:-:S05]  /*0620*/  @!P6 FMUL R12, R12, 16777216 ;  /* 0x4b8000000c0ce820 */ /* 0x000fca0000400000 */
[----:B------:R-:W1:Y:S01]  /*0630*/  MUFU.RCP R6, R6 ;  /* 0x0000000600067308 */ /* 0x000e620000001000 */
[----:B------:R-:W-:Y:S02]  /*0640*/  FSEL R13, R4, 1, P5 ;  /* 0x3f800000040d7808 */ /* 0x000fe40002800000 */
[----:B------:R-:W-:-:S05]  /*0650*/  SEL R4, R17, RZ, P3 ;  /* 0x000000ff11047207 */ /* 0x000fca0001800000 */
[----:B------:R-:W2:Y:S01]  /*0660*/  MUFU.RCP R12, R12 ;  /* 0x0000000c000c7308 */ /* 0x000ea20000001000 */
[----:B------:R-:W-:Y:S01]  /*0670*/  @!P4 FMUL R13, R13, 16777216 ;  /* 0x4b8000000d0dc820 */ /* 0x000fe20000400000 */
[----:B------:R-:W-:Y:S01]  /*0680*/  SEL R19, R19, RZ, P3 ;  /* 0x000000ff13137207 */ /* 0x000fe20001800000 */
[----:B0-----:R-:W-:Y:S01]  /*0690*/  FMUL R5, R2, R5 ;  /* 0x0000000502057220 */ /* 0x001fe20000400000 */
[----:B------:R-:W-:Y:S01]  /*06a0*/  @!P6 FMUL R7, R7, 16777216 ;  /* 0x4b8000000707e820 */ /* 0x000fe20000400000 */
[----:B-1----:R-:W-:Y:S02]  /*06b0*/  FMUL R2, R6, R13 ;  /* 0x0000000d06027220 */ /* 0x002fe40000400000 */
[----:B------:R-:W-:Y:S01]  /*06c0*/  FADD R6, R19, -R4 ;  /* 0x8000000413067221 */ /* 0x000fe20000000000 */
[----:B------:R-:W-:Y:S02]  /*06d0*/  SEL R23, R16, RZ, P3 ;  /* 0x000000ff10177207 */ /* 0x000fe40001800000 */
[----:B------:R-:W-:Y:S01]  /*06e0*/  SEL R18, R18, RZ, P3 ;  /* 0x000000ff12127207 */ /* 0x000fe20001800000 */
[----:B------:R-:W-:Y:S01]  /*06f0*/  FMUL R6, R5, R6 ;  /* 0x0000000605067220 */ /* 0x000fe20000400000 */
[----:B----4-:R-:W-:Y:S01]  /*0700*/  SEL R17, R24, RZ, P2 ;  /* 0x000000ff18117207 */ /* 0x010fe20001000000 */
[----:B------:R-:W0:Y:S01]  /*0710*/  LDC.64 R4, c[0x0][0x260] ;  /* 0x00009800ff047b82 */ /* 0x000e220000000a00 */
[----:B------:R-:W-:Y:S01]  /*0720*/  SEL R8, R8, RZ, P2 ;  /* 0x000000ff08087207 */ /* 0x000fe20001000000 */
[----:B--2---:R-:W-:Y:S01]  /*0730*/  FMUL R7, R12, R7 ;  /* 0x000000070c077220 */ /* 0x004fe20000400000 */
[----:B------:R-:W-:-:S02]  /*0740*/  SEL R9, R9, RZ, P2 ;  /* 0x000000ff09097207 */ /* 0x000fc40001000000 */
[----:B------:R-:W-:Y:S01]  /*0750*/  SEL R12, R25, RZ, P2 ;  /* 0x000000ff190c7207 */ /* 0x000fe20001000000 */
[----:B------:R-:W-:Y:S01]  /*0760*/  FADD R13, R18, -R23 ;  /* 0x80000017120d7221 */ /* 0x000fe20000000000 */
[----:B------:R-:W-:Y:S01]  /*0770*/  FADD R8, R8, -R17 ;  /* 0x8000001108087221 */ /* 0x000fe20000000000 */
[----:B---3--:R-:W-:Y:S02]  /*0780*/  SEL R21, R21, RZ, P3 ;  /* 0x000000ff15157207 */ /* 0x008fe40001800000 */
[----:B------:R-:W-:Y:S01]  /*0790*/  FADD R9, R9, -R12 ;  /* 0x8000000c09097221 */ /* 0x000fe20000000000 */
[----:B------:R-:W-:Y:S01]  /*07a0*/  FMUL R0, R0, R13 ;  /* 0x0000000d00007220 */ /* 0x000fe20000400000 */
[----:B------:R-:W-:Y:S01]  /*07b0*/  FMUL R7, R7, R8 ;  /* 0x0000000807077220 */ /* 0x000fe20000400000 */
[----:B------:R-:W-:Y:S02]  /*07c0*/  SEL R13, R20, RZ, P3 ;  /* 0x000000ff140d7207 */ /* 0x000fe40001800000 */
[----:B------:R-:W-:-:S02]  /*07d0*/  SEL R26, R26, RZ, P3 ;  /* 0x000000ff1a1a7207 */ /* 0x000fc40001800000 */
[----:B------:R-:W-:Y:S01]  /*07e0*/  SEL R8, R27, RZ, P3 ;  /* 0x000000ff1b087207 */ /* 0x000fe20001800000 */
[----:B------:R-:W-:Y:S01]  /*07f0*/  FMUL R2, R2, R9 ;  /* 0x0000000902027220 */ /* 0x000fe20000400000 */
[----:B------:R-:W-:Y:S02]  /*0800*/  SEL R17, R14, RZ, P2 ;  /* 0x000000ff0e117207 */ /* 0x000fe40001000000 */
[----:B------:R-:W-:Y:S02]  /*0810*/  SEL R12, R15, RZ, P2 ;  /* 0x000000ff0f0c7207 */ /* 0x000fe40001000000 */
[----:B-----5:R-:W-:Y:S02]  /*0820*/  SEL R10, R10, RZ, P2 ;  /* 0x000000ff0a0a7207 */ /* 0x020fe40001000000 */
[----:B------:R-:W-:Y:S01]  /*0830*/  SEL R11, R11, RZ, P2 ;  /* 0x000000ff0b0b7207 */ /* 0x000fe20001000000 */
[----:B------:R-:W-:Y:S01]  /*0840*/  FFMA R0, R13, R0, R26 ;  /* 0x000000000d007223 */ /* 0x000fe2000000001a */
[----:B------:R-:W-:Y:S01]  /*0850*/  FFMA R6, R21, R6, R8 ;  /* 0x0000000615067223 */ /* 0x000fe20000000008 */
[----:B------:R-:W-:-:S02]  /*0860*/  FFMA R7, R17, R7, R10 ;  /* 0x0000000711077223 */ /* 0x000fc4000000000a */
[----:B------:R-:W-:Y:S01]  /*0870*/  FFMA R2, R12, R2, R11 ;  /* 0x000000020c027223 */ /* 0x000fe2000000000b */
[----:B------:R-:W-:Y:S02]  /*0880*/  FSETP.GEU.AND P4, PT, R0, RZ, PT ;  /* 0x000000ff0000720b */ /* 0x000fe40003f8e000 */
[----:B------:R-:W-:Y:S02]  /*0890*/  FSETP.GEU.AND P5, PT, R6, RZ, PT ;  /* 0x000000ff0600720b */ /* 0x000fe40003fae000 */
[----:B------:R-:W-:Y:S02]  /*08a0*/  FSETP.GEU.AND P3, PT, R7, RZ, PT ;  /* 0x000000ff0700720b */ /* 0x000fe40003f6e000 */
[----:B------:R-:W-:Y:S01]  /*08b0*/  FSETP.GEU.AND P2, PT, R2, RZ, PT ;  /* 0x000000ff0200720b */ /* 0x000fe20003f4e000 */
[----:B0-----:R-:W-:Y:S01]  /*08c0*/  IMAD.WIDE R4, R3, 0x4, R4 ;  /* 0x0000000403047825 */ /* 0x001fe200078e0204 */
[----:B------:R-:W-:Y:S02]  /*08d0*/  FSEL R8, R0, RZ, P4 ;  /* 0x000000ff00087208 */ /* 0x000fe40002000000 */
[----:B------:R-:W-:-:S02]  /*08e0*/  FSEL R9, R6, RZ, P5 ;  /* 0x000000ff06097208 */ /* 0x000fc40002800000 */
[----:B------:R-:W-:Y:S02]  /*08f0*/  @P1 FSEL R8, R7, RZ, P3 ;  /* 0x000000ff07081208 */ /* 0x000fe40001800000 */
[----:B------:R-:W-:Y:S01]  /*0900*/  @P1 FSEL R9, R2, RZ, P2 ;  /* 0x000000ff02091208 */ /* 0x000fe20001000000 */
[----:B------:R-:W-:Y:S06]  /*0910*/  @P0 EXIT ;  /* 0x000000000000094d */ /* 0x000fec0003800000 */
[----:B------:R-:W-:Y:S01]  /*0920*/  STG.E.64 desc[UR4][R4.64], R8 ;  /* 0x0000000804007986 */ /* 0x000fe2000c101b04 */
[----:B------:R-:W-:Y:S05]  /*0930*/  EXIT ;  /* 0x000000000000794d */ /* 0x000fea0003800000 */
.L_x_0:
[----:B------:R-:W-:-:S00]  /*0940*/  BRA `(.L_x_0) ;  /* 0xfffffffc00fc7947 */ /* 0x000fc0000383ffff */
[----:B------:R-:W-:-:S00]  /*0950*/  NOP ;  /* 0x0000000000007918 */ /* 0x000fc00000000000 */
        /* <DEDUP_REMOVED lines=10> */
.L_x_1:


//--------------------- .nv.global.init           --------------------------
	.section	.nv.global.init,"aw",@progbits
.nv.global.init:
	.type		_$_str,@object
	.size		_$_str,(_$_str_$_2 - _$_str)
_$_str:
        /*0000*/ 	.byte	0x5f, 0x5f, 0x43, 0x55, 0x44, 0x41, 0x5f, 0x46, 0x54, 0x5a, 0x00
	.type		_$_str_$_2,@object
	.size		_$_str_$_2,(.L_1 - _$_str_$_2)
_$_str_$_2:
        /*000b*/ 	.byte	0x5f, 0x5f, 0x43, 0x55, 0x44, 0x41, 0x5f, 0x50, 0x52, 0x45, 0x43, 0x5f, 0x53, 0x51, 0x52, 0x54
        /*001b*/ 	.byte	0x00
.L_1:


//--------------------- .nv.constant0.triton_poi_fused_cat_51 --------------------------
	.section	.nv.constant0.triton_poi_fused_cat_51,"a",@progbits
	.sectionflags	@""
	.align	4
.nv.constant0.triton_poi_fused_cat_51:
	.zero		620
